//
// Generated by NVIDIA NVVM Compiler
//
// Compiler Build ID: CL-36424714
// Cuda compilation tools, release 13.0, V13.0.88
// Based on NVVM 20.0.0
//

.version 9.0
.target sm_100
.address_size 64

	// .globl	_Z7DumpMemPi
.extern .func  (.param .b32 func_retval0) vprintf
(
	.param .b64 vprintf_param_0,
	.param .b64 vprintf_param_1
)
;
.global .align 1 .b8 $str[4] = {37, 120, 32};

.visible .entry _Z7DumpMemPi(
	.param .u64 .ptr .align 1 _Z7DumpMemPi_param_0
)
{
	.local .align 8 .b8 	__local_depot0[8];
	.reg .b64 	%SP;
	.reg .b64 	%SPL;
	.reg .b32 	%r<8>;
	.reg .b64 	%rd<9>;

	mov.u64 	%SPL, __local_depot0;
	cvta.local.u64 	%SP, %SPL;
	ld.param.u64 	%rd1, [_Z7DumpMemPi_param_0];
	cvta.to.global.u64 	%rd2, %rd1;
	add.u64 	%rd3, %SP, 0;
	add.u64 	%rd4, %SPL, 0;
	mov.u32 	%r1, %ctaid.x;
	mov.u32 	%r2, %nctaid.x;
	mov.u32 	%r3, %tid.x;
	mad.lo.s32 	%r4, %r1, %r2, %r3;
	mul.wide.s32 	%rd5, %r4, 4;
	add.s64 	%rd6, %rd2, %rd5;
	ld.global.u32 	%r5, [%rd6];
	st.local.u32 	[%rd4], %r5;
	mov.u64 	%rd7, $str;
	cvta.global.u64 	%rd8, %rd7;
	{ // callseq 0, 0
	.param .b64 param0;
	st.param.b64 	[param0], %rd8;
	.param .b64 param1;
	st.param.b64 	[param1], %rd3;
	.param .b32 retval0;
	call.uni (retval0), 
	vprintf, 
	(
	param0, 
	param1
	);
	ld.param.b32 	%r6, [retval0];
	} // callseq 0
	ret;

}
	// .globl	_Z10WriteToMemPi
.visible .entry _Z10WriteToMemPi(
	.param .u64 .ptr .align 1 _Z10WriteToMemPi_param_0
)
{
	.reg .b32 	%r<6>;
	.reg .b64 	%rd<5>;

	ld.param.u64 	%rd1, [_Z10WriteToMemPi_param_0];
	cvta.to.global.u64 	%rd2, %rd1;
	mov.u32 	%r1, %ctaid.x;
	mov.u32 	%r2, %nctaid.x;
	mov.u32 	%r3, %tid.x;
	mad.lo.s32 	%r4, %r1, %r2, %r3;
	mul.wide.s32 	%rd3, %r4, 4;
	add.s64 	%rd4, %rd2, %rd3;
	mov.b32 	%r5, -1056969149;
	st.global.u32 	[%rd4], %r5;
	ret;

}


// ===== COMPILED SASS (sm_100) =====

	.target	sm_100

	.elftype	@"ET_EXEC"


//--------------------- .note.nv.tkinfo           --------------------------
	.section	.note.nv.tkinfo,"",@"SHT_NOTE"
	.sectionflags	@"SHF_NOTE_NV_TKINFO"
	.tkinfo
        /*0018*/ 	.word	0x00000002
        /*0030*/ 	.string	""
        /*0030*/ 	.string	"ptxas"
        /*0030*/ 	.string	"Cuda compilation tools, release 13.0, V13.0.88"
        /*0030*/ 	.string	"Build cuda_13.0.r13.0/compiler.36424714_0"
        /*0030*/ 	.string	"-arch sm_100 -m 64 "



//--------------------- .note.nv.cuinfo           --------------------------
	.section	.note.nv.cuinfo,"",@"SHT_NOTE"
	.sectionflags	@"SHF_NOTE_NV_CUINFO"
        /*0018*/ 	.short	0x0002
        /*001a*/ 	.short	0x0064
        /*001c*/ 	.short	0x0082
	.zero		2


//--------------------- .nv.info                  --------------------------
	.section	.nv.info,"",@"SHT_CUDA_INFO"
	.align	4


	//----- nvinfo : EIATTR_REGCOUNT
	.align		4
        /*0000*/ 	.byte	0x04, 0x2f
        /*0002*/ 	.short	(.L_2 - .L_1)
	.align		4
.L_1:
        /*0004*/ 	.word	index@(_Z7DumpMemPi)
        /*0008*/ 	.word	0x00000018


	//----- nvinfo : EIATTR_FRAME_SIZE
	.align		4
.L_2:
        /*000c*/ 	.byte	0x04, 0x11
        /*000e*/ 	.short	(.L_4 - .L_3)
	.align		4
.L_3:
        /*0010*/ 	.word	index@(_Z7DumpMemPi)
        /*0014*/ 	.word	0x00000008


	//----- nvinfo : EIATTR_REGCOUNT
	.align		4
.L_4:
        /*0018*/ 	.byte	0x04, 0x2f
        /*001a*/ 	.short	(.L_6 - .L_5)
	.align		4
.L_5:
        /*001c*/ 	.word	index@(_Z10WriteToMemPi)
        /*0020*/ 	.word	0x0000000a


	//----- nvinfo : EIATTR_FRAME_SIZE
	.align		4
.L_6:
        /*0024*/ 	.byte	0x04, 0x11
        /*0026*/ 	.short	(.L_8 - .L_7)
	.align		4
.L_7:
        /*0028*/ 	.word	index@(_Z10WriteToMemPi)
        /*002c*/ 	.word	0x00000000


	//----- nvinfo : EIATTR_MIN_STACK_SIZE
	.align		4
.L_8:
        /*0030*/ 	.byte	0x04, 0x12
        /*0032*/ 	.short	(.L_10 - .L_9)
	.align		4
.L_9:
        /*0034*/ 	.word	index@(_Z10WriteToMemPi)
        /*0038*/ 	.word	0x00000000


	//----- nvinfo : EIATTR_MIN_STACK_SIZE
	.align		4
.L_10:
        /*003c*/ 	.byte	0x04, 0x12
        /*003e*/ 	.short	(.L_12 - .L_11)
	.align		4
.L_11:
        /*0040*/ 	.word	index@(_Z7DumpMemPi)
        /*0044*/ 	.word	0x00000008
.L_12:


//--------------------- .nv.compat                --------------------------
	.section	.nv.compat,"",@"SHT_CUDA_COMPAT_INFO"
	.align	4
        /*0000*/ 	.byte	0x02, 0x09, 0x00, 0x00, 0x02, 0x02, 0x01, 0x00, 0x02, 0x05, 0x05, 0x00, 0x03, 0x07, 0x01, 0x01
        /*0010*/ 	.byte	0x02, 0x03, 0x00, 0x00, 0x02, 0x06, 0x01, 0x00, 0x04, 0x0b, 0x08, 0x00, 0x09, 0x00, 0x00, 0x00
        /*0020*/ 	.byte	0x00, 0x00, 0x00, 0x00


//--------------------- .nv.info._Z10WriteToMemPi --------------------------
	.section	.nv.info._Z10WriteToMemPi,"",@"SHT_CUDA_INFO"
	.sectionflags	@""
	.align	4


	//----- nvinfo : EIATTR_CUDA_API_VERSION
	.align		4
        /*0000*/ 	.byte	0x04, 0x37
        /*0002*/ 	.short	(.L_14 - .L_13)
.L_13:
        /*0004*/ 	.word	0x00000082


	//----- nvinfo : EIATTR_KPARAM_INFO
	.align		4
.L_14:
        /*0008*/ 	.byte	0x04, 0x17
        /*000a*/ 	.short	(.L_16 - .L_15)
.L_15:
        /*000c*/ 	.word	0x00000000
        /*0010*/ 	.short	0x0000
        /*0012*/ 	.short	0x0000
        /*0014*/ 	.byte	0x00, 0xf5, 0x21, 0x00


	//----- nvinfo : EIATTR_SPARSE_MMA_MASK
	.align		4
.L_16:
        /*0018*/ 	.byte	0x03, 0x50
        /*001a*/ 	.short	0x0000


	//----- nvinfo : EIATTR_MAXREG_COUNT
	.align		4
        /*001c*/ 	.byte	0x03, 0x1b
        /*001e*/ 	.short	0x00ff


	//----- nvinfo : EIATTR_MERCURY_ISA_VERSION
	.align		4
        /*0020*/ 	.byte	0x03, 0x5f
        /*0022*/ 	.short	0x0101


	//----- nvinfo : EIATTR_VRC_CTA_INIT_COUNT
	.align		4
        /*0024*/ 	.byte	0x02, 0x4a
	.zero		1
	.zero		1


	//----- nvinfo : EIATTR_EXIT_INSTR_OFFSETS
	.align		4
        /*0028*/ 	.byte	0x04, 0x1c
        /*002a*/ 	.short	(.L_18 - .L_17)


	//   ....[0]....
.L_17:
        /*002c*/ 	.word	0x000000a0


	//----- nvinfo : EIATTR_CBANK_PARAM_SIZE
	.align		4
.L_18:
        /*0030*/ 	.byte	0x03, 0x19
        /*0032*/ 	.short	0x0008


	//----- nvinfo : EIATTR_PARAM_CBANK
	.align		4
        /*0034*/ 	.byte	0x04, 0x0a
        /*0036*/ 	.short	(.L_20 - .L_19)
	.align		4
.L_19:
        /*0038*/ 	.word	index@(.nv.constant0._Z10WriteToMemPi)
        /*003c*/ 	.short	0x0380
        /*003e*/ 	.short	0x0008


	//----- nvinfo : EIATTR_SW_WAR
	.align		4
.L_20:
        /*0040*/ 	.byte	0x04, 0x36
        /*0042*/ 	.short	(.L_22 - .L_21)
.L_21:
        /*0044*/ 	.word	0x00000008
.L_22:


//--------------------- .nv.info._Z7DumpMemPi     --------------------------
	.section	.nv.info._Z7DumpMemPi,"",@"SHT_CUDA_INFO"
	.sectionflags	@""
	.align	4


	//----- nvinfo : EIATTR_CUDA_API_VERSION
	.align		4
        /*0000*/ 	.byte	0x04, 0x37
        /*0002*/ 	.short	(.L_24 - .L_23)
.L_23:
        /*0004*/ 	.word	0x00000082


	//----- nvinfo : EIATTR_KPARAM_INFO
	.align		4
.L_24:
        /*0008*/ 	.byte	0x04, 0x17
        /*000a*/ 	.short	(.L_26 - .L_25)
.L_25:
        /*000c*/ 	.word	0x00000000
        /*0010*/ 	.short	0x0000
        /*0012*/ 	.short	0x0000
        /*0014*/ 	.byte	0x00, 0xf5, 0x21, 0x00


	//----- nvinfo : EIATTR_SPARSE_MMA_MASK
	.align		4
.L_26:
        /*0018*/ 	.byte	0x03, 0x50
        /*001a*/ 	.short	0x0000


	//----- nvinfo : EIATTR_MAXREG_COUNT
	.align		4
        /*001c*/ 	.byte	0x03, 0x1b
        /*001e*/ 	.short	0x00ff


	//----- nvinfo : EIATTR_EXTERNS
	.align		4
        /*0020*/ 	.byte	0x04, 0x0f
        /*0022*/ 	.short	(.L_28 - .L_27)


	//   ....[0]....
	.align		4
.L_27:
        /*0024*/ 	.word	index@(vprintf)


	//----- nvinfo : EIATTR_MERCURY_ISA_VERSION
	.align		4
.L_28:
        /*0028*/ 	.byte	0x03, 0x5f
        /*002a*/ 	.short	0x0101


	//----- nvinfo : EIATTR_VRC_CTA_INIT_COUNT
	.align		4
        /*002c*/ 	.byte	0x02, 0x4a
	.zero		1
	.zero		1


	//----- nvinfo : EIATTR_SYSCALL_OFFSETS
	.align		4
        /*0030*/ 	.byte	0x04, 0x46
        /*0032*/ 	.short	(.L_30 - .L_29)


	//   ....[0]....
.L_29:
        /*0034*/ 	.word	0x00000150


	//----- nvinfo : EIATTR_EXIT_INSTR_OFFSETS
	.align		4
.L_30:
        /*0038*/ 	.byte	0x04, 0x1c
        /*003a*/ 	.short	(.L_32 - .L_31)


	//   ....[0]....
.L_31:
        /*003c*/ 	.word	0x00000160


	//----- nvinfo : EIATTR_CBANK_PARAM_SIZE
	.align		4
.L_32:
        /*0040*/ 	.byte	0x03, 0x19
        /*0042*/ 	.short	0x0008


	//----- nvinfo : EIATTR_PARAM_CBANK
	.align		4
        /*0044*/ 	.byte	0x04, 0x0a
        /*0046*/ 	.short	(.L_34 - .L_33)
	.align		4
.L_33:
        /*0048*/ 	.word	index@(.nv.constant0._Z7DumpMemPi)
        /*004c*/ 	.short	0x0380
        /*004e*/ 	.short	0x0008


	//----- nvinfo : EIATTR_SW_WAR
	.align		4
.L_34:
        /*0050*/ 	.byte	0x04, 0x36
        /*0052*/ 	.short	(.L_36 - .L_35)
.L_35:
        /*0054*/ 	.word	0x00000008
.L_36:


//--------------------- .nv.callgraph             --------------------------
	.section	.nv.callgraph,"",@"SHT_CUDA_CALLGRAPH"
	.align	4
	.sectionentsize	8
	.align		4
        /*0000*/ 	.word	0x00000000
	.align		4
        /*0004*/ 	.word	0xffffffff
	.align		4
        /*0008*/ 	.word	index@(_Z7DumpMemPi)
	.align		4
        /*000c*/ 	.word	index@(vprintf)
	.align		4
        /*0010*/ 	.word	0x00000000
	.align		4
        /*0014*/ 	.word	0xfffffffe
	.align		4
        /*0018*/ 	.word	0x00000000
	.align		4
        /*001c*/ 	.word	0xfffffffd
	.align		4
        /*0020*/ 	.word	0x00000000
	.align		4
        /*0024*/ 	.word	0xfffffffc


//--------------------- .nv.constant4             --------------------------
	.section	.nv.constant4,"a",@progbits
	.align	8
	.align		8
.nv.constant4:
        /*0000*/ 	.dword	$str
	.align		8
        /*0008*/ 	.dword	vprintf


//--------------------- .text._Z10WriteToMemPi    --------------------------
	.section	.text._Z10WriteToMemPi,"ax",@progbits
	.align	128
        .global         _Z10WriteToMemPi
        .type           _Z10WriteToMemPi,@function
        .size           _Z10WriteToMemPi,(.L_x_3 - _Z10WriteToMemPi)
        .other          _Z10WriteToMemPi,@"STO_CUDA_ENTRY STV_DEFAULT"
_Z10WriteToMemPi:
.text._Z10WriteToMemPi:
[----:B------:R-:W-:Y:S01]  /*0000*/  LDC R1, c[0x0][0x37c] ;  /* 0x0000df00ff017b82 */ /* 0x000fe20000000800 */
[----:B------:R-:W0:Y:S07]  /*0010*/  S2R R0, SR_TID.X ;  /* 0x0000000000007919 */ /* 0x000e2e0000002100 */
[----:B------:R-:W0:Y:S01]  /*0020*/  S2UR UR6, SR_CTAID.X ;  /* 0x00000000000679c3 */ /* 0x000e220000002500 */
[----:B------:R-:W1:Y:S01]  /*0030*/  LDCU.64 UR4, c[0x0][0x358] ;  /* 0x00006b00ff0477ac */ /* 0x000e620008000a00 */
[----:B------:R-:W-:-:S06]  /*0040*/  HFMA2 R7, -RZ, RZ, -2.498046875, -6412 ;  /* 0xc0ffee43ff077431 */ /* 0x000fcc00000001ff */
[----:B------:R-:W0:Y:S08]  /*0050*/  LDC R5, c[0x0][0x370] ;  /* 0x0000dc00ff057b82 */ /* 0x000e300000000800 */
[----:B------:R-:W2:Y:S01]  /*0060*/  LDC.64 R2, c[0x0][0x380] ;  /* 0x0000e000ff027b82 */ /* 0x000ea20000000a00 */
[----:B0-----:R-:W-:-:S04]  /*0070*/  IMAD R5, R5, UR6, R0 ;  /* 0x0000000605057c24 */ /* 0x001fc8000f8e0200 */
[----:B--2---:R-:W-:-:S05]  /*0080*/  IMAD.WIDE R2, R5, 0x4, R2 ;  /* 0x0000000405027825 */ /* 0x004fca00078e0202 */
[----:B-1----:R-:W-:Y:S01]  /*0090*/  STG.E desc[UR4][R2.64], R7 ;  /* 0x0000000702007986 */ /* 0x002fe2000c101904 */
[----:B------:R-:W-:Y:S05]  /*00a0*/  EXIT ;  /* 0x000000000000794d */ /* 0x000fea0003800000 */
.L_x_0:
[----:B------:R-:W-:-:S00]  /*00b0*/  BRA `(.L_x_0) ;  /* 0xfffffffc00fc7947 */ /* 0x000fc0000383ffff */
[----:B------:R-:W-:-:S00]  /*00c0*/  NOP ;  /* 0x0000000000007918 */ /* 0x000fc00000000000 */
        /* <DEDUP_REMOVED lines=11> */
.L_x_3:


//--------------------- .text._Z7DumpMemPi        --------------------------
	.section	.text._Z7DumpMemPi,"ax",@progbits
	.align	128
        .global         _Z7DumpMemPi
        .type           _Z7DumpMemPi,@function
        .size           _Z7DumpMemPi,(.L_x_4 - _Z7DumpMemPi)
        .other          _Z7DumpMemPi,@"STO_CUDA_ENTRY STV_DEFAULT"
_Z7DumpMemPi:
.text._Z7DumpMemPi:
[----:B------:R-:W0:Y:S01]  /*0000*/  LDC R1, c[0x0][0x37c] ;  /* 0x0000df00ff017b82 */ /* 0x000e220000000800 */
[----:B------:R-:W1:Y:S01]  /*0010*/  S2R R0, SR_TID.X ;  /* 0x0000000000007919 */ /* 0x000e620000002100 */
[----:B------:R-:W2:Y:S06]  /*0020*/  LDCU UR6, c[0x0][0x2fc] ;  /* 0x00005f80ff0677ac */ /* 0x000eac0008000800 */
[----:B------:R-:W1:Y:S01]  /*0030*/  S2UR UR7, SR_CTAID.X ;  /* 0x00000000000779c3 */ /* 0x000e620000002500 */
[----:B0-----:R-:W-:Y:S01]  /*0040*/  VIADD R1, R1, 0xfffffff8 ;  /* 0xfffffff801017836 */ /* 0x001fe20000000000 */
[----:B------:R-:W0:Y:S01]  /*0050*/  LDCU.64 UR4, c[0x0][0x358] ;  /* 0x00006b00ff0477ac */ /* 0x000e220008000a00 */
[----:B------:R-:W3:Y:S05]  /*0060*/  LDCU.64 UR8, c[0x4][URZ] ;  /* 0x01000000ff0877ac */ /* 0x000eea0008000a00 */
[----:B------:R-:W1:Y:S08]  /*0070*/  LDC R5, c[0x0][0x370] ;  /* 0x0000dc00ff057b82 */ /* 0x000e700000000800 */
[----:B------:R-:W4:Y:S01]  /*0080*/  LDC.64 R2, c[0x0][0x380] ;  /* 0x0000e000ff027b82 */ /* 0x000f220000000a00 */
[----:B-1----:R-:W-:-:S04]  /*0090*/  IMAD R5, R5, UR7, R0 ;  /* 0x0000000705057c24 */ /* 0x002fc8000f8e0200 */
[----:B----4-:R-:W-:-:S06]  /*00a0*/  IMAD.WIDE R2, R5, 0x4, R2 ;  /* 0x0000000405027825 */ /* 0x010fcc00078e0202 */
[----:B0-----:R-:W4:Y:S01]  /*00b0*/  LDG.E R2, desc[UR4][R2.64] ;  /* 0x0000000402027981 */ /* 0x001f22000c1e1900 */
[----:B------:R-:W-:Y:S01]  /*00c0*/  MOV R0, 0x8 ;  /* 0x0000000800007802 */ /* 0x000fe20000000f00 */
[----:B------:R-:W0:Y:S01]  /*00d0*/  LDCU UR4, c[0x0][0x2f8] ;  /* 0x00005f00ff0477ac */ /* 0x000e220008000800 */
[----:B---3--:R-:W-:Y:S01]  /*00e0*/  IMAD.U32 R4, RZ, RZ, UR8 ;  /* 0x00000008ff047e24 */ /* 0x008fe2000f8e00ff */
[----:B------:R-:W-:Y:S01]  /*00f0*/  MOV R5, UR9 ;  /* 0x0000000900057c02 */ /* 0x000fe20008000f00 */
[----:B------:R1:W3:Y:S01]  /*0100*/  LDC.64 R8, c[0x4][R0] ;  /* 0x0100000000087b82 */ /* 0x0002e20000000a00 */
[----:B0-----:R-:W-:-:S04]  /*0110*/  IADD3 R6, P0, PT, R1, UR4, RZ ;  /* 0x0000000401067c10 */ /* 0x001fc8000ff1e0ff */
[----:B--2---:R-:W-:Y:S01]  /*0120*/  IADD3.X R7, PT, PT, RZ, UR6, RZ, P0, !PT ;  /* 0x00000006ff077c10 */ /* 0x004fe200087fe4ff */
[----:B---34-:R1:W-:Y:S08]  /*0130*/  STL [R1], R2 ;  /* 0x0000000201007387 */ /* 0x0183f00000100800 */
[----:B------:R-:W-:-:S07]  /*0140*/  LEPC R20, `(.L_x_1) ;  /* 0x000000001014794e */ /* 0x000fce0000000000 */
[----:B-1----:R-:W-:Y:S05]  /*0150*/  CALL.ABS.NOINC R8 ;  /* 0x0000000008007343 */ /* 0x002fea0003c00000 */
.L_x_1:
[----:B------:R-:W-:Y:S05]  /*0160*/  EXIT ;  /* 0x000000000000794d */ /* 0x000fea0003800000 */
.L_x_2:
        /* <DEDUP_REMOVED lines=9> */
.L_x_4:


//--------------------- .nv.global.init           --------------------------
	.section	.nv.global.init,"aw",@progbits
.nv.global.init:
	.type		$str,@object
	.size		$str,(.L_0 - $str)
$str:
        /*0000*/ 	.byte	0x25, 0x78, 0x20, 0x00
.L_0:


//--------------------- .nv.shared.reserved.0     --------------------------
	.section	.nv.shared.reserved.0,"aw",@nobits
	.weak		__nv_reservedSMEM_offset_0_alias
	.size		__nv_reservedSMEM_offset_0_alias, 0, 64
	.other		__nv_reservedSMEM_offset_0_alias,@"STO_CUDA_RESERVED_SHARED STV_DEFAULT"
__nv_reservedSMEM_offset_0_alias:
	.zero		0
	.zero		64


//--------------------- .nv.constant0._Z10WriteToMemPi --------------------------
	.section	.nv.constant0._Z10WriteToMemPi,"a",@progbits
	.sectionflags	@""
	.align	4
.nv.constant0._Z10WriteToMemPi:
	.zero		904


//--------------------- .nv.constant0._Z7DumpMemPi --------------------------
	.section	.nv.constant0._Z7DumpMemPi,"a",@progbits
	.sectionflags	@""
	.align	4
.nv.constant0._Z7DumpMemPi:
	.zero		904


//--------------------- SYMBOLS --------------------------

	.type		.nv.reservedSmem.offset0,@object
	.size		.nv.reservedSmem.offset0,0x4
	.type		vprintf,@function
